//
// Generated by NVIDIA NVVM Compiler
//
// Compiler Build ID: CL-36424714
// Cuda compilation tools, release 13.0, V13.0.88
// Based on NVVM 20.0.0
//

.version 9.0
.target sm_100
.address_size 64

.func  (.param .b32 func_retval0) _Z32getIndex_interpolate_bdryNearestii
(
	.param .b32 _Z32getIndex_interpolate_bdryNearestii_param_0,
	.param .b32 _Z32getIndex_interpolate_bdryNearestii_param_1
)
;
.func  (.param .b32 func_retval0) _Z31getIndex_interpolate_bdryMirrorii
(
	.param .b32 _Z31getIndex_interpolate_bdryMirrorii_param_0,
	.param .b32 _Z31getIndex_interpolate_bdryMirrorii_param_1
)
;
.func  (.param .b32 func_retval0) _Z32getIndex_interpolate_bdryReflectii
(
	.param .b32 _Z32getIndex_interpolate_bdryReflectii_param_0,
	.param .b32 _Z32getIndex_interpolate_bdryReflectii_param_1
)
;
.global .align 8 .u64 func[3] = {_Z32getIndex_interpolate_bdryNearestii, _Z31getIndex_interpolate_bdryMirrorii, _Z32getIndex_interpolate_bdryReflectii};

.func  (.param .b32 func_retval0) _Z32getIndex_interpolate_bdryNearestii(
	.param .b32 _Z32getIndex_interpolate_bdryNearestii_param_0,
	.param .b32 _Z32getIndex_interpolate_bdryNearestii_param_1
)
{
	.reg .pred 	%p<3>;
	.reg .b32 	%r<6>;

	ld.param.u32 	%r1, [_Z32getIndex_interpolate_bdryNearestii_param_0];
	ld.param.u32 	%r2, [_Z32getIndex_interpolate_bdryNearestii_param_1];
	setp.lt.s32 	%p1, %r1, 0;
	setp.lt.s32 	%p2, %r1, %r2;
	add.s32 	%r3, %r2, -1;
	selp.b32 	%r4, %r1, %r3, %p2;
	selp.b32 	%r5, 0, %r4, %p1;
	st.param.b32 	[func_retval0], %r5;
	ret;

}
.func  (.param .b32 func_retval0) _Z31getIndex_interpolate_bdryMirrorii(
	.param .b32 _Z31getIndex_interpolate_bdryMirrorii_param_0,
	.param .b32 _Z31getIndex_interpolate_bdryMirrorii_param_1
)
{
	.reg .pred 	%p<3>;
	.reg .b32 	%r<9>;

	ld.param.u32 	%r8, [_Z31getIndex_interpolate_bdryMirrorii_param_0];
	ld.param.u32 	%r5, [_Z31getIndex_interpolate_bdryMirrorii_param_1];
	setp.gt.s32 	%p1, %r8, -1;
	@%p1 bra 	$L__BB1_2;
	not.b32 	%r8, %r8;
	bra.uni 	$L__BB1_4;
$L__BB1_2:
	setp.lt.s32 	%p2, %r8, %r5;
	@%p2 bra 	$L__BB1_4;
	shl.b32 	%r6, %r5, 1;
	not.b32 	%r7, %r8;
	add.s32 	%r8, %r6, %r7;
$L__BB1_4:
	st.param.b32 	[func_retval0], %r8;
	ret;

}
.func  (.param .b32 func_retval0) _Z32getIndex_interpolate_bdryReflectii(
	.param .b32 _Z32getIndex_interpolate_bdryReflectii_param_0,
	.param .b32 _Z32getIndex_interpolate_bdryReflectii_param_1
)
{
	.reg .pred 	%p<3>;
	.reg .b32 	%r<9>;

	ld.param.u32 	%r8, [_Z32getIndex_interpolate_bdryReflectii_param_0];
	ld.param.u32 	%r5, [_Z32getIndex_interpolate_bdryReflectii_param_1];
	setp.gt.s32 	%p1, %r8, -1;
	@%p1 bra 	$L__BB2_2;
	neg.s32 	%r8, %r8;
	bra.uni 	$L__BB2_4;
$L__BB2_2:
	setp.lt.s32 	%p2, %r8, %r5;
	@%p2 bra 	$L__BB2_4;
	shl.b32 	%r6, %r5, 1;
	sub.s32 	%r7, %r6, %r8;
	add.s32 	%r8, %r7, -2;
$L__BB2_4:
	st.param.b32 	[func_retval0], %r8;
	ret;

}


// ===== COMPILED SASS (sm_100) =====

	.target	sm_100

	.elftype	@"ET_EXEC"


//--------------------- .note.nv.tkinfo           --------------------------
	.section	.note.nv.tkinfo,"",@"SHT_NOTE"
	.sectionflags	@"SHF_NOTE_NV_TKINFO"
	.tkinfo
        /*0018*/ 	.word	0x00000002
        /*0030*/ 	.string	""
        /*0030*/ 	.string	"ptxas"
        /*0030*/ 	.string	"Cuda compilation tools, release 13.0, V13.0.88"
        /*0030*/ 	.string	"Build cuda_13.0.r13.0/compiler.36424714_0"
        /*0030*/ 	.string	"-arch sm_100 -m 64 "



//--------------------- .note.nv.cuinfo           --------------------------
	.section	.note.nv.cuinfo,"",@"SHT_NOTE"
	.sectionflags	@"SHF_NOTE_NV_CUINFO"
        /*0018*/ 	.short	0x0002
        /*001a*/ 	.short	0x0064
        /*001c*/ 	.short	0x0082
	.zero		2


//--------------------- .nv.info                  --------------------------
	.section	.nv.info,"",@"SHT_CUDA_INFO"
	.align	4


	//----- nvinfo : EIATTR_MERCURY_ISA_VERSION
	.align		4
        /*0000*/ 	.byte	0x03, 0x5f
        /*0002*/ 	.short	0x0101


//--------------------- .nv.compat                --------------------------
	.section	.nv.compat,"",@"SHT_CUDA_COMPAT_INFO"
	.align	4
        /*0000*/ 	.byte	0x02, 0x09, 0x00, 0x00, 0x02, 0x02, 0x01, 0x00, 0x02, 0x05, 0x05, 0x00, 0x03, 0x07, 0x01, 0x01
        /*0010*/ 	.byte	0x02, 0x03, 0x00, 0x00, 0x02, 0x06, 0x01, 0x00, 0x04, 0x0b, 0x08, 0x00, 0x00, 0x00, 0x00, 0x00
        /*0020*/ 	.byte	0x00, 0x00, 0x00, 0x00


//--------------------- .nv.callgraph             --------------------------
	.section	.nv.callgraph,"",@"SHT_CUDA_CALLGRAPH"
	.align	4
	.sectionentsize	8
	.align		4
        /*0000*/ 	.word	0x00000000
	.align		4
        /*0004*/ 	.word	0xffffffff
	.align		4
        /*0008*/ 	.word	0x00000000
	.align		4
        /*000c*/ 	.word	0xfffffffe
	.align		4
        /*0010*/ 	.word	0x00000000
	.align		4
        /*0014*/ 	.word	0xfffffffd
	.align		4
        /*0018*/ 	.word	0x00000000
	.align		4
        /*001c*/ 	.word	0xfffffffc


//--------------------- .nv.constant4             --------------------------
	.section	.nv.constant4,"a",@progbits
	.align	8
	.align		8
.nv.constant4:
        /*0000*/ 	.dword	func


//--------------------- .nv.global.init           --------------------------
	.section	.nv.global.init,"aw",@progbits
	.align	8
.nv.global.init:
	.type		func,@object
	.size		func,(.L_0 - func)
func:
        /*0000*/ 	.byte	0x01, 0x00, 0x00, 0x00, 0x00, 0x00, 0x00, 0x00, 0x02, 0x00, 0x00, 0x00, 0x00, 0x00, 0x00, 0x00
        /*0010*/ 	.byte	0x03, 0x00, 0x00, 0x00, 0x00, 0x00, 0x00, 0x00
.L_0:


//--------------------- .nv.shared.reserved.0     --------------------------
	.section	.nv.shared.reserved.0,"aw",@nobits
	.weak		__nv_reservedSMEM_offset_0_alias
	.size		__nv_reservedSMEM_offset_0_alias, 0, 64
	.other		__nv_reservedSMEM_offset_0_alias,@"STO_CUDA_RESERVED_SHARED STV_DEFAULT"
__nv_reservedSMEM_offset_0_alias:
	.zero		0
	.zero		64


//--------------------- SYMBOLS --------------------------

	.type		.nv.reservedSmem.offset0,@object
	.size		.nv.reservedSmem.offset0,0x4
